//
// Generated by NVIDIA NVVM Compiler
//
// Compiler Build ID: CL-36424714
// Cuda compilation tools, release 13.0, V13.0.88
// Based on NVVM 20.0.0
//

.version 9.0
.target sm_100
.address_size 64

	// .globl	_Z16treeReduceKernelPii
// _ZZ16treeReduceKernelPiiE5sdata has been demoted

.visible .entry _Z16treeReduceKernelPii(
	.param .u64 .ptr .align 1 _Z16treeReduceKernelPii_param_0,
	.param .u32 _Z16treeReduceKernelPii_param_1
)
{
	.reg .pred 	%p<14>;
	.reg .b32 	%r<54>;
	.reg .b64 	%rd<9>;
	// demoted variable
	.shared .align 4 .b8 _ZZ16treeReduceKernelPiiE5sdata[4096];
	ld.param.u64 	%rd3, [_Z16treeReduceKernelPii_param_0];
	ld.param.u32 	%r6, [_Z16treeReduceKernelPii_param_1];
	cvta.to.global.u64 	%rd1, %rd3;
	mov.u32 	%r1, %tid.x;
	mov.u32 	%r7, %ctaid.x;
	mov.u32 	%r8, %ntid.x;
	mad.lo.s32 	%r2, %r7, %r8, %r1;
	mov.u32 	%r9, %nctaid.x;
	setp.ne.s32 	%p1, %r9, 1;
	@%p1 bra 	$L__BB0_23;
	mul.wide.u32 	%rd8, %r1, 4;
	add.s64 	%rd2, %rd1, %rd8;
	ld.global.u32 	%r3, [%rd2];
	shl.b32 	%r18, %r1, 2;
	mov.u32 	%r19, _ZZ16treeReduceKernelPiiE5sdata;
	add.s32 	%r4, %r19, %r18;
	st.shared.u32 	[%r4], %r3;
	or.b32  	%r20, %r1, 1024;
	setp.ge.s32 	%p3, %r20, %r6;
	@%p3 bra 	$L__BB0_3;
	ld.global.u32 	%r21, [%rd2+4096];
	add.s32 	%r22, %r3, %r21;
	st.shared.u32 	[%r4], %r22;
$L__BB0_3:
	bar.sync 	0;
	setp.gt.u32 	%p4, %r1, 511;
	@%p4 bra 	$L__BB0_5;
	ld.shared.u32 	%r23, [%r4+2048];
	ld.shared.u32 	%r24, [%r4];
	add.s32 	%r25, %r24, %r23;
	st.shared.u32 	[%r4], %r25;
$L__BB0_5:
	bar.sync 	0;
	setp.gt.u32 	%p5, %r1, 255;
	@%p5 bra 	$L__BB0_7;
	ld.shared.u32 	%r26, [%r4+1024];
	ld.shared.u32 	%r27, [%r4];
	add.s32 	%r28, %r27, %r26;
	st.shared.u32 	[%r4], %r28;
$L__BB0_7:
	bar.sync 	0;
	setp.gt.u32 	%p6, %r1, 127;
	@%p6 bra 	$L__BB0_9;
	ld.shared.u32 	%r29, [%r4+512];
	ld.shared.u32 	%r30, [%r4];
	add.s32 	%r31, %r30, %r29;
	st.shared.u32 	[%r4], %r31;
$L__BB0_9:
	bar.sync 	0;
	setp.gt.u32 	%p7, %r1, 63;
	@%p7 bra 	$L__BB0_11;
	ld.shared.u32 	%r32, [%r4+256];
	ld.shared.u32 	%r33, [%r4];
	add.s32 	%r34, %r33, %r32;
	st.shared.u32 	[%r4], %r34;
$L__BB0_11:
	bar.sync 	0;
	setp.gt.u32 	%p8, %r1, 31;
	@%p8 bra 	$L__BB0_13;
	ld.shared.u32 	%r35, [%r4+128];
	ld.shared.u32 	%r36, [%r4];
	add.s32 	%r37, %r36, %r35;
	st.shared.u32 	[%r4], %r37;
$L__BB0_13:
	bar.sync 	0;
	setp.gt.u32 	%p9, %r1, 15;
	@%p9 bra 	$L__BB0_15;
	ld.shared.u32 	%r38, [%r4+64];
	ld.shared.u32 	%r39, [%r4];
	add.s32 	%r40, %r39, %r38;
	st.shared.u32 	[%r4], %r40;
$L__BB0_15:
	bar.sync 	0;
	setp.gt.u32 	%p10, %r1, 7;
	@%p10 bra 	$L__BB0_17;
	ld.shared.u32 	%r41, [%r4+32];
	ld.shared.u32 	%r42, [%r4];
	add.s32 	%r43, %r42, %r41;
	st.shared.u32 	[%r4], %r43;
$L__BB0_17:
	bar.sync 	0;
	setp.gt.u32 	%p11, %r1, 3;
	@%p11 bra 	$L__BB0_19;
	ld.shared.u32 	%r44, [%r4+16];
	ld.shared.u32 	%r45, [%r4];
	add.s32 	%r46, %r45, %r44;
	st.shared.u32 	[%r4], %r46;
$L__BB0_19:
	bar.sync 	0;
	setp.gt.u32 	%p12, %r1, 1;
	@%p12 bra 	$L__BB0_21;
	ld.shared.u32 	%r47, [%r4+8];
	ld.shared.u32 	%r48, [%r4];
	add.s32 	%r49, %r48, %r47;
	st.shared.u32 	[%r4], %r49;
$L__BB0_21:
	bar.sync 	0;
	setp.ne.s32 	%p13, %r1, 0;
	@%p13 bra 	$L__BB0_26;
	ld.shared.u32 	%r50, [_ZZ16treeReduceKernelPiiE5sdata+4];
	ld.shared.u32 	%r51, [%r4];
	add.s32 	%r52, %r51, %r50;
	st.shared.u32 	[%r4], %r52;
	ld.shared.u32 	%r53, [_ZZ16treeReduceKernelPiiE5sdata];
	st.global.u32 	[%rd1], %r53;
	bra.uni 	$L__BB0_26;
$L__BB0_23:
	shr.u32 	%r10, %r6, 31;
	add.s32 	%r11, %r6, %r10;
	shr.s32 	%r12, %r11, 1;
	and.b32  	%r13, %r6, 1;
	add.s32 	%r14, %r13, %r2;
	add.s32 	%r5, %r14, %r12;
	setp.ge.s32 	%p2, %r5, %r6;
	@%p2 bra 	$L__BB0_25;
	mul.wide.s32 	%rd4, %r5, 4;
	add.s64 	%rd5, %rd1, %rd4;
	ld.global.u32 	%r15, [%rd5];
	mul.wide.s32 	%rd6, %r2, 4;
	add.s64 	%rd7, %rd1, %rd6;
	ld.global.u32 	%r16, [%rd7];
	add.s32 	%r17, %r16, %r15;
	st.global.u32 	[%rd7], %r17;
$L__BB0_25:
	membar.gl;
$L__BB0_26:
	ret;

}


// ===== COMPILED SASS (sm_100) =====

	.target	sm_100

	.elftype	@"ET_EXEC"


//--------------------- .note.nv.tkinfo           --------------------------
	.section	.note.nv.tkinfo,"",@"SHT_NOTE"
	.sectionflags	@"SHF_NOTE_NV_TKINFO"
	.tkinfo
        /*0018*/ 	.word	0x00000002
        /*0030*/ 	.string	""
        /*0030*/ 	.string	"ptxas"
        /*0030*/ 	.string	"Cuda compilation tools, release 13.0, V13.0.88"
        /*0030*/ 	.string	"Build cuda_13.0.r13.0/compiler.36424714_0"
        /*0030*/ 	.string	"-arch sm_100 -m 64 "



//--------------------- .note.nv.cuinfo           --------------------------
	.section	.note.nv.cuinfo,"",@"SHT_NOTE"
	.sectionflags	@"SHF_NOTE_NV_CUINFO"
        /*0018*/ 	.short	0x0002
        /*001a*/ 	.short	0x0064
        /*001c*/ 	.short	0x0082
	.zero		2


//--------------------- .nv.info                  --------------------------
	.section	.nv.info,"",@"SHT_CUDA_INFO"
	.align	4


	//----- nvinfo : EIATTR_REGCOUNT
	.align		4
        /*0000*/ 	.byte	0x04, 0x2f
        /*0002*/ 	.short	(.L_1 - .L_0)
	.align		4
.L_0:
        /*0004*/ 	.word	index@(_Z16treeReduceKernelPii)
        /*0008*/ 	.word	0x0000000a


	//----- nvinfo : EIATTR_FRAME_SIZE
	.align		4
.L_1:
        /*000c*/ 	.byte	0x04, 0x11
        /*000e*/ 	.short	(.L_3 - .L_2)
	.align		4
.L_2:
        /*0010*/ 	.word	index@(_Z16treeReduceKernelPii)
        /*0014*/ 	.word	0x00000000


	//----- nvinfo : EIATTR_MIN_STACK_SIZE
	.align		4
.L_3:
        /*0018*/ 	.byte	0x04, 0x12
        /*001a*/ 	.short	(.L_5 - .L_4)
	.align		4
.L_4:
        /*001c*/ 	.word	index@(_Z16treeReduceKernelPii)
        /*0020*/ 	.word	0x00000000
.L_5:


//--------------------- .nv.compat                --------------------------
	.section	.nv.compat,"",@"SHT_CUDA_COMPAT_INFO"
	.align	4
        /*0000*/ 	.byte	0x02, 0x09, 0x00, 0x00, 0x02, 0x02, 0x01, 0x00, 0x02, 0x05, 0x05, 0x00, 0x03, 0x07, 0x01, 0x01
        /*0010*/ 	.byte	0x02, 0x03, 0x00, 0x00, 0x02, 0x06, 0x01, 0x00, 0x04, 0x0b, 0x08, 0x00, 0x09, 0x00, 0x00, 0x00
        /*0020*/ 	.byte	0x00, 0x00, 0x00, 0x00


//--------------------- .nv.info._Z16treeReduceKernelPii --------------------------
	.section	.nv.info._Z16treeReduceKernelPii,"",@"SHT_CUDA_INFO"
	.sectionflags	@""
	.align	4


	//----- nvinfo : EIATTR_CUDA_API_VERSION
	.align		4
        /*0000*/ 	.byte	0x04, 0x37
        /*0002*/ 	.short	(.L_7 - .L_6)
.L_6:
        /*0004*/ 	.word	0x00000082


	//----- nvinfo : EIATTR_KPARAM_INFO
	.align		4
.L_7:
        /*0008*/ 	.byte	0x04, 0x17
        /*000a*/ 	.short	(.L_9 - .L_8)
.L_8:
        /*000c*/ 	.word	0x00000000
        /*0010*/ 	.short	0x0001
        /*0012*/ 	.short	0x0008
        /*0014*/ 	.byte	0x00, 0xf0, 0x11, 0x00


	//----- nvinfo : EIATTR_KPARAM_INFO
	.align		4
.L_9:
        /*0018*/ 	.byte	0x04, 0x17
        /*001a*/ 	.short	(.L_11 - .L_10)
.L_10:
        /*001c*/ 	.word	0x00000000
        /*0020*/ 	.short	0x0000
        /*0022*/ 	.short	0x0000
        /*0024*/ 	.byte	0x00, 0xf5, 0x21, 0x00


	//----- nvinfo : EIATTR_SPARSE_MMA_MASK
	.align		4
.L_11:
        /*0028*/ 	.byte	0x03, 0x50
        /*002a*/ 	.short	0x0000


	//----- nvinfo : EIATTR_MAXREG_COUNT
	.align		4
        /*002c*/ 	.byte	0x03, 0x1b
        /*002e*/ 	.short	0x00ff


	//----- nvinfo : EIATTR_NUM_BARRIERS
	.align		4
        /*0030*/ 	.byte	0x02, 0x4c
        /*0032*/ 	.byte	0x01
	.zero		1


	//----- nvinfo : EIATTR_MERCURY_ISA_VERSION
	.align		4
        /*0034*/ 	.byte	0x03, 0x5f
        /*0036*/ 	.short	0x0101


	//----- nvinfo : EIATTR_VRC_CTA_INIT_COUNT
	.align		4
        /*0038*/ 	.byte	0x02, 0x4a
	.zero		1
	.zero		1


	//----- nvinfo : EIATTR_EXIT_INSTR_OFFSETS
	.align		4
        /*003c*/ 	.byte	0x04, 0x1c
        /*003e*/ 	.short	(.L_13 - .L_12)


	//   ....[0]....
.L_12:
        /*0040*/ 	.word	0x000004e0


	//   ....[1]....
        /*0044*/ 	.word	0x00000560


	//   ....[2]....
        /*0048*/ 	.word	0x000006b0


	//----- nvinfo : EIATTR_CRS_STACK_SIZE
	.align		4
.L_13:
        /*004c*/ 	.byte	0x04, 0x1e
        /*004e*/ 	.short	(.L_15 - .L_14)
.L_14:
        /*0050*/ 	.word	0x00000000


	//----- nvinfo : EIATTR_CBANK_PARAM_SIZE
	.align		4
.L_15:
        /*0054*/ 	.byte	0x03, 0x19
        /*0056*/ 	.short	0x000c


	//----- nvinfo : EIATTR_PARAM_CBANK
	.align		4
        /*0058*/ 	.byte	0x04, 0x0a
        /*005a*/ 	.short	(.L_17 - .L_16)
	.align		4
.L_16:
        /*005c*/ 	.word	index@(.nv.constant0._Z16treeReduceKernelPii)
        /*0060*/ 	.short	0x0380
        /*0062*/ 	.short	0x000c


	//----- nvinfo : EIATTR_SW_WAR
	.align		4
.L_17:
        /*0064*/ 	.byte	0x04, 0x36
        /*0066*/ 	.short	(.L_19 - .L_18)
.L_18:
        /*0068*/ 	.word	0x00000008
.L_19:


//--------------------- .nv.callgraph             --------------------------
	.section	.nv.callgraph,"",@"SHT_CUDA_CALLGRAPH"
	.align	4
	.sectionentsize	8
	.align		4
        /*0000*/ 	.word	0x00000000
	.align		4
        /*0004*/ 	.word	0xffffffff
	.align		4
        /*0008*/ 	.word	0x00000000
	.align		4
        /*000c*/ 	.word	0xfffffffe
	.align		4
        /*0010*/ 	.word	0x00000000
	.align		4
        /*0014*/ 	.word	0xfffffffd
	.align		4
        /*0018*/ 	.word	0x00000000
	.align		4
        /*001c*/ 	.word	0xfffffffc


//--------------------- .text._Z16treeReduceKernelPii --------------------------
	.section	.text._Z16treeReduceKernelPii,"ax",@progbits
	.align	128
        .global         _Z16treeReduceKernelPii
        .type           _Z16treeReduceKernelPii,@function
        .size           _Z16treeReduceKernelPii,(.L_x_4 - _Z16treeReduceKernelPii)
        .other          _Z16treeReduceKernelPii,@"STO_CUDA_ENTRY STV_DEFAULT"
_Z16treeReduceKernelPii:
.text._Z16treeReduceKernelPii:
[----:B------:R-:W-:Y:S01]  /*0000*/  LDC R1, c[0x0][0x37c] ;  /* 0x0000df00ff017b82 */ /* 0x000fe20000000800 */
[----:B------:R-:W0:Y:S07]  /*0010*/  S2R R0, SR_TID.X ;  /* 0x0000000000007919 */ /* 0x000e2e0000002100 */
[----:B------:R-:W0:Y:S01]  /*0020*/  LDC R7, c[0x0][0x360] ;  /* 0x0000d800ff077b82 */ /* 0x000e220000000800 */
[----:B------:R-:W1:Y:S01]  /*0030*/  LDCU UR5, c[0x0][0x370] ;  /* 0x00006e00ff0577ac */ /* 0x000e620008000800 */
[----:B------:R-:W2:Y:S06]  /*0040*/  LDCU.64 UR6, c[0x0][0x358] ;  /* 0x00006b00ff0677ac */ /* 0x000eac0008000a00 */
[----:B------:R-:W0:Y:S01]  /*0050*/  S2UR UR4, SR_CTAID.X ;  /* 0x00000000000479c3 */ /* 0x000e220000002500 */
[----:B-1----:R-:W-:Y:S01]  /*0060*/  UISETP.NE.AND UP0, UPT, UR5, 0x1, UPT ;  /* 0x000000010500788c */ /* 0x002fe2000bf05270 */
[----:B0-----:R-:W-:-:S08]  /*0070*/  IMAD R7, R7, UR4, R0 ;  /* 0x0000000407077c24 */ /* 0x001fd0000f8e0200 */
[----:B--2---:R-:W-:Y:S05]  /*0080*/  BRA.U UP0, `(.L_x_0) ;  /* 0x0000000500387547 */ /* 0x004fea000b800000 */
[----:B------:R-:W0:Y:S01]  /*0090*/  LDCU UR4, c[0x0][0x388] ;  /* 0x00007100ff0477ac */ /* 0x000e220008000800 */
[----:B------:R-:W1:Y:S01]  /*00a0*/  LDC.64 R4, c[0x0][0x380] ;  /* 0x0000e000ff047b82 */ /* 0x000e620000000a00 */
[----:B------:R-:W-:-:S04]  /*00b0*/  LOP3.LUT R2, R0, 0x400, RZ, 0xfc, !PT ;  /* 0x0000040000027812 */ /* 0x000fc800078efcff */
[----:B0-----:R-:W-:Y:S01]  /*00c0*/  ISETP.GE.AND P0, PT, R2, UR4, PT ;  /* 0x0000000402007c0c */ /* 0x001fe2000bf06270 */
[----:B-1----:R-:W-:-:S05]  /*00d0*/  IMAD.WIDE.U32 R4, R0, 0x4, R4 ;  /* 0x0000000400047825 */ /* 0x002fca00078e0004 */
[----:B------:R-:W2:Y:S07]  /*00e0*/  LDG.E R3, desc[UR6][R4.64] ;  /* 0x0000000604037981 */ /* 0x000eae000c1e1900 */
[----:B------:R-:W2:Y:S01]  /*00f0*/  @!P0 LDG.E R6, desc[UR6][R4.64+0x1000] ;  /* 0x0010000604068981 */ /* 0x000ea2000c1e1900 */
[----:B------:R-:W0:Y:S01]  /*0100*/  S2UR UR5, SR_CgaCtaId ;  /* 0x00000000000579c3 */ /* 0x000e220000008800 */
[----:B------:R-:W-:Y:S01]  /*0110*/  UMOV UR4, 0x400 ;  /* 0x0000040000047882 */ /* 0x000fe20000000000 */
[----:B------:R-:W-:Y:S01]  /*0120*/  ISETP.GT.U32.AND P1, PT, R0, 0x1ff, PT ;  /* 0x000001ff0000780c */ /* 0x000fe20003f24070 */
[----:B0-----:R-:W-:-:S06]  /*0130*/  ULEA UR4, UR5, UR4, 0x18 ;  /* 0x0000000405047291 */ /* 0x001fcc000f8ec0ff */
[C---:B------:R-:W-:Y:S01]  /*0140*/  LEA R2, R0.reuse, UR4, 0x2 ;  /* 0x0000000400027c11 */ /* 0x040fe2000f8e10ff */
[----:B--2---:R-:W-:Y:S01]  /*0150*/  @!P0 IMAD.IADD R3, R3, 0x1, R6 ;  /* 0x0000000103038824 */ /* 0x004fe200078e0206 */
[----:B------:R-:W-:-:S04]  /*0160*/  ISETP.GT.U32.AND P0, PT, R0, 0xff, PT ;  /* 0x000000ff0000780c */ /* 0x000fc80003f04070 */
[----:B------:R-:W-:Y:S01]  /*0170*/  STS [R2], R3 ;  /* 0x0000000302007388 */ /* 0x000fe20000000800 */
[----:B------:R-:W-:Y:S06]  /*0180*/  BAR.SYNC.DEFER_BLOCKING 0x0 ;  /* 0x0000000000007b1d */ /* 0x000fec0000010000 */
[----:B------:R-:W-:Y:S04]  /*0190*/  @!P1 LDS R3, [R2+0x800] ;  /* 0x0008000002039984 */ /* 0x000fe80000000800 */
[----:B------:R-:W0:Y:S02]  /*01a0*/  @!P1 LDS R4, [R2] ;  /* 0x0000000002049984 */ /* 0x000e240000000800 */
[----:B0-----:R-:W-:-:S05]  /*01b0*/  @!P1 IMAD.IADD R3, R3, 0x1, R4 ;  /* 0x0000000103039824 */ /* 0x001fca00078e0204 */
[----:B------:R-:W-:Y:S01]  /*01c0*/  @!P1 STS [R2], R3 ;  /* 0x0000000302009388 */ /* 0x000fe20000000800 */
[----:B------:R-:W-:Y:S01]  /*01d0*/  BAR.SYNC.DEFER_BLOCKING 0x0 ;  /* 0x0000000000007b1d */ /* 0x000fe20000010000 */
[----:B------:R-:W-:-:S05]  /*01e0*/  ISETP.GT.U32.AND P1, PT, R0, 0x7f, PT ;  /* 0x0000007f0000780c */ /* 0x000fca0003f24070 */
        /* <DEDUP_REMOVED lines=41> */
[----:B------:R-:W-:-:S05]  /*0480*/  ISETP.NE.AND P0, PT, R0, RZ, PT ;  /* 0x000000ff0000720c */ /* 0x000fca0003f05270 */
[----:B------:R-:W-:Y:S04]  /*0490*/  @!P1 LDS R4, [R2+0x8] ;  /* 0x0000080002049984 */ /* 0x000fe80000000800 */
[----:B------:R-:W0:Y:S02]  /*04a0*/  @!P1 LDS R7, [R2] ;  /* 0x0000000002079984 */ /* 0x000e240000000800 */
[----:B0-----:R-:W-:-:S05]  /*04b0*/  @!P1 IMAD.IADD R7, R4, 0x1, R7 ;  /* 0x0000000104079824 */ /* 0x001fca00078e0207 */
[----:B------:R0:W-:Y:S01]  /*04c0*/  @!P1 STS [R2], R7 ;  /* 0x0000000702009388 */ /* 0x0001e20000000800 */
[----:B------:R-:W-:Y:S06]  /*04d0*/  BAR.SYNC.DEFER_BLOCKING 0x0 ;  /* 0x0000000000007b1d */ /* 0x000fec0000010000 */
[----:B------:R-:W-:Y:S05]  /*04e0*/  @P0 EXIT ;  /* 0x000000000000094d */ /* 0x000fea0003800000 */
[----:B------:R-:W-:Y:S01]  /*04f0*/  LDS R0, [UR4+0x4] ;  /* 0x00000404ff007984 */ /* 0x000fe20008000800 */
[----:B------:R-:W1:Y:S03]  /*0500*/  LDC.64 R4, c[0x0][0x380] ;  /* 0x0000e000ff047b82 */ /* 0x000e660000000a00 */
[----:B------:R-:W2:Y:S02]  /*0510*/  LDS R3, [R2] ;  /* 0x0000000002037984 */ /* 0x000ea40000000800 */
[----:B--2---:R-:W-:-:S05]  /*0520*/  IMAD.IADD R3, R0, 0x1, R3 ;  /* 0x0000000100037824 */ /* 0x004fca00078e0203 */
[----:B------:R-:W-:Y:S04]  /*0530*/  STS [R2], R3 ;  /* 0x0000000302007388 */ /* 0x000fe80000000800 */
[----:B0-----:R-:W1:Y:S04]  /*0540*/  LDS R7, [UR4] ;  /* 0x00000004ff077984 */ /* 0x001e680008000800 */
[----:B-1----:R-:W-:Y:S01]  /*0550*/  STG.E desc[UR6][R4.64], R7 ;  /* 0x0000000704007986 */ /* 0x002fe2000c101906 */
[----:B------:R-:W-:Y:S05]  /*0560*/  EXIT ;  /* 0x000000000000794d */ /* 0x000fea0003800000 */
.L_x_0:
[----:B------:R-:W0:Y:S01]  /*0570*/  LDC R4, c[0x0][0x388] ;  /* 0x0000e200ff047b82 */ /* 0x000e220000000800 */
[----:B------:R-:W-:Y:S01]  /*0580*/  BSSY.RECONVERGENT B0, `(.L_x_1) ;  /* 0x000000e000007945 */ /* 0x000fe20003800200 */
[C---:B0-----:R-:W-:Y:S02]  /*0590*/  LOP3.LUT R2, R4.reuse, 0x1, RZ, 0xc0, !PT ;  /* 0x0000000104027812 */ /* 0x041fe400078ec0ff */
[----:B------:R-:W-:-:S03]  /*05a0*/  LEA.HI R0, R4, R4, RZ, 0x1 ;  /* 0x0000000404007211 */ /* 0x000fc600078f08ff */
[----:B------:R-:W-:-:S05]  /*05b0*/  IMAD.IADD R3, R7, 0x1, R2 ;  /* 0x0000000107037824 */ /* 0x000fca00078e0202 */
[----:B------:R-:W-:-:S04]  /*05c0*/  LEA.HI.SX32 R3, R0, R3, 0x1f ;  /* 0x0000000300037211 */ /* 0x000fc800078ffaff */
[----:B------:R-:W-:-:S13]  /*05d0*/  ISETP.GE.AND P0, PT, R3, R4, PT ;  /* 0x000000040300720c */ /* 0x000fda0003f06270 */
[----:B------:R-:W-:Y:S05]  /*05e0*/  @P0 BRA `(.L_x_2) ;  /* 0x00000000001c0947 */ /* 0x000fea0003800000 */
[----:B------:R-:W0:Y:S02]  /*05f0*/  LDC.64 R4, c[0x0][0x380] ;  /* 0x0000e000ff047b82 */ /* 0x000e240000000a00 */
[----:B0-----:R-:W-:-:S04]  /*0600*/  IMAD.WIDE R2, R3, 0x4, R4 ;  /* 0x0000000403027825 */ /* 0x001fc800078e0204 */
[----:B------:R-:W-:Y:S02]  /*0610*/  IMAD.WIDE R4, R7, 0x4, R4 ;  /* 0x0000000407047825 */ /* 0x000fe400078e0204 */
[----:B------:R-:W2:Y:S04]  /*0620*/  LDG.E R2, desc[UR6][R2.64] ;  /* 0x0000000602027981 */ /* 0x000ea8000c1e1900 */
[----:B------:R-:W2:Y:S02]  /*0630*/  LDG.E R7, desc[UR6][R4.64] ;  /* 0x0000000604077981 */ /* 0x000ea4000c1e1900 */
[----:B--2---:R-:W-:-:S05]  /*0640*/  IMAD.IADD R7, R2, 0x1, R7 ;  /* 0x0000000102077824 */ /* 0x004fca00078e0207 */
[----:B------:R0:W-:Y:S02]  /*0650*/  STG.E desc[UR6][R4.64], R7 ;  /* 0x0000000704007986 */ /* 0x0001e4000c101906 */
.L_x_2:
[----:B------:R-:W-:Y:S05]  /*0660*/  BSYNC.RECONVERGENT B0 ;  /* 0x0000000000007941 */ /* 0x000fea0003800200 */
.L_x_1:
[----:B------:R-:W-:Y:S06]  /*0670*/  MEMBAR.SC.GPU ;  /* 0x0000000000007992 */ /* 0x000fec0000002000 */
[----:B------:R-:W-:-:S00]  /*0680*/  ERRBAR ;  /* 0x00000000000079ab */ /* 0x000fc00000000000 */
[----:B------:R-:W-:Y:S06]  /*0690*/  CGAERRBAR ;  /* 0x00000000000075ab */ /* 0x000fec0000000000 */
[----:B------:R-:W-:Y:S01]  /*06a0*/  CCTL.IVALL ;  /* 0x00000000ff00798f */ /* 0x000fe20002000000 */
[----:B------:R-:W-:Y:S05]  /*06b0*/  EXIT ;  /* 0x000000000000794d */ /* 0x000fea0003800000 */
.L_x_3:
[----:B------:R-:W-:-:S00]  /*06c0*/  BRA `(.L_x_3) ;  /* 0xfffffffc00fc7947 */ /* 0x000fc0000383ffff */
[----:B------:R-:W-:-:S00]  /*06d0*/  NOP ;  /* 0x0000000000007918 */ /* 0x000fc00000000000 */
        /* <DEDUP_REMOVED lines=10> */
.L_x_4:


//--------------------- .nv.shared._Z16treeReduceKernelPii --------------------------
	.section	.nv.shared._Z16treeReduceKernelPii,"aw",@nobits
	.sectionflags	@""
	.align	4
.nv.shared._Z16treeReduceKernelPii:
	.zero		5120


//--------------------- .nv.shared.reserved.0     --------------------------
	.section	.nv.shared.reserved.0,"aw",@nobits
	.weak		__nv_reservedSMEM_offset_0_alias
	.size		__nv_reservedSMEM_offset_0_alias, 0, 64
	.other		__nv_reservedSMEM_offset_0_alias,@"STO_CUDA_RESERVED_SHARED STV_DEFAULT"
__nv_reservedSMEM_offset_0_alias:
	.zero		0
	.zero		64


//--------------------- .nv.constant0._Z16treeReduceKernelPii --------------------------
	.section	.nv.constant0._Z16treeReduceKernelPii,"a",@progbits
	.sectionflags	@""
	.align	4
.nv.constant0._Z16treeReduceKernelPii:
	.zero		908


//--------------------- SYMBOLS --------------------------

	.type		.nv.reservedSmem.offset0,@object
	.size		.nv.reservedSmem.offset0,0x4
	.type		.nv.reservedSmem.cap,@object
	.size		.nv.reservedSmem.cap,0x4
